//
// Generated by NVIDIA NVVM Compiler
//
// Compiler Build ID: CL-36424714
// Cuda compilation tools, release 13.0, V13.0.88
// Based on NVVM 20.0.0
//

.version 9.0
.target sm_100
.address_size 64

	// .globl	default_function_kernel

.visible .entry default_function_kernel(
	.param .u64 .ptr .align 1 default_function_kernel_param_0,
	.param .u64 .ptr .align 1 default_function_kernel_param_1
)
.maxntid 20
{
	.reg .b32 	%r<4>;
	.reg .b32 	%f<4>;
	.reg .b64 	%rd<8>;

	ld.param.u64 	%rd1, [default_function_kernel_param_0];
	ld.param.u64 	%rd2, [default_function_kernel_param_1];
	cvta.to.global.u64 	%rd3, %rd1;
	cvta.to.global.u64 	%rd4, %rd2;
	mov.u32 	%r1, %ctaid.x;
	mov.u32 	%r2, %tid.x;
	mad.lo.s32 	%r3, %r1, 20, %r2;
	mul.wide.u32 	%rd5, %r3, 4;
	add.s64 	%rd6, %rd4, %rd5;
	ld.global.nc.f32 	%f1, [%rd6];
	cvt.rpi.f32.f32 	%f2, %f1;
	mul.f32 	%f3, %f1, %f2;
	add.s64 	%rd7, %rd3, %rd5;
	st.global.f32 	[%rd7], %f3;
	ret;

}


// ===== COMPILED SASS (sm_100) =====

	.target	sm_100

	.elftype	@"ET_EXEC"


//--------------------- .note.nv.tkinfo           --------------------------
	.section	.note.nv.tkinfo,"",@"SHT_NOTE"
	.sectionflags	@"SHF_NOTE_NV_TKINFO"
	.tkinfo
        /*0018*/ 	.word	0x00000002
        /*0030*/ 	.string	""
        /*0030*/ 	.string	"ptxas"
        /*0030*/ 	.string	"Cuda compilation tools, release 13.0, V13.0.88"
        /*0030*/ 	.string	"Build cuda_13.0.r13.0/compiler.36424714_0"
        /*0030*/ 	.string	"-arch sm_100 -m 64 "



//--------------------- .note.nv.cuinfo           --------------------------
	.section	.note.nv.cuinfo,"",@"SHT_NOTE"
	.sectionflags	@"SHF_NOTE_NV_CUINFO"
        /*0018*/ 	.short	0x0002
        /*001a*/ 	.short	0x0064
        /*001c*/ 	.short	0x0082
	.zero		2


//--------------------- .nv.info                  --------------------------
	.section	.nv.info,"",@"SHT_CUDA_INFO"
	.align	4


	//----- nvinfo : EIATTR_REGCOUNT
	.align		4
        /*0000*/ 	.byte	0x04, 0x2f
        /*0002*/ 	.short	(.L_1 - .L_0)
	.align		4
.L_0:
        /*0004*/ 	.word	index@(default_function_kernel)
        /*0008*/ 	.word	0x0000000c


	//----- nvinfo : EIATTR_FRAME_SIZE
	.align		4
.L_1:
        /*000c*/ 	.byte	0x04, 0x11
        /*000e*/ 	.short	(.L_3 - .L_2)
	.align		4
.L_2:
        /*0010*/ 	.word	index@(default_function_kernel)
        /*0014*/ 	.word	0x00000000


	//----- nvinfo : EIATTR_MIN_STACK_SIZE
	.align		4
.L_3:
        /*0018*/ 	.byte	0x04, 0x12
        /*001a*/ 	.short	(.L_5 - .L_4)
	.align		4
.L_4:
        /*001c*/ 	.word	index@(default_function_kernel)
        /*0020*/ 	.word	0x00000000
.L_5:


//--------------------- .nv.compat                --------------------------
	.section	.nv.compat,"",@"SHT_CUDA_COMPAT_INFO"
	.align	4
        /*0000*/ 	.byte	0x02, 0x09, 0x00, 0x00, 0x02, 0x02, 0x01, 0x00, 0x02, 0x05, 0x05, 0x00, 0x03, 0x07, 0x01, 0x01
        /*0010*/ 	.byte	0x02, 0x03, 0x00, 0x00, 0x02, 0x06, 0x01, 0x00, 0x04, 0x0b, 0x08, 0x00, 0x09, 0x00, 0x00, 0x00
        /*0020*/ 	.byte	0x00, 0x00, 0x00, 0x00


//--------------------- .nv.info.default_function_kernel --------------------------
	.section	.nv.info.default_function_kernel,"",@"SHT_CUDA_INFO"
	.sectionflags	@""
	.align	4


	//----- nvinfo : EIATTR_CUDA_API_VERSION
	.align		4
        /*0000*/ 	.byte	0x04, 0x37
        /*0002*/ 	.short	(.L_7 - .L_6)
.L_6:
        /*0004*/ 	.word	0x00000082


	//----- nvinfo : EIATTR_KPARAM_INFO
	.align		4
.L_7:
        /*0008*/ 	.byte	0x04, 0x17
        /*000a*/ 	.short	(.L_9 - .L_8)
.L_8:
        /*000c*/ 	.word	0x00000000
        /*0010*/ 	.short	0x0001
        /*0012*/ 	.short	0x0008
        /*0014*/ 	.byte	0x00, 0xf5, 0x21, 0x00


	//----- nvinfo : EIATTR_KPARAM_INFO
	.align		4
.L_9:
        /*0018*/ 	.byte	0x04, 0x17
        /*001a*/ 	.short	(.L_11 - .L_10)
.L_10:
        /*001c*/ 	.word	0x00000000
        /*0020*/ 	.short	0x0000
        /*0022*/ 	.short	0x0000
        /*0024*/ 	.byte	0x00, 0xf5, 0x21, 0x00


	//----- nvinfo : EIATTR_SPARSE_MMA_MASK
	.align		4
.L_11:
        /*0028*/ 	.byte	0x03, 0x50
        /*002a*/ 	.short	0x0000


	//----- nvinfo : EIATTR_MAXREG_COUNT
	.align		4
        /*002c*/ 	.byte	0x03, 0x1b
        /*002e*/ 	.short	0x00ff


	//----- nvinfo : EIATTR_MERCURY_ISA_VERSION
	.align		4
        /*0030*/ 	.byte	0x03, 0x5f
        /*0032*/ 	.short	0x0101


	//----- nvinfo : EIATTR_VRC_CTA_INIT_COUNT
	.align		4
        /*0034*/ 	.byte	0x02, 0x4a
	.zero		1
	.zero		1


	//----- nvinfo : EIATTR_EXIT_INSTR_OFFSETS
	.align		4
        /*0038*/ 	.byte	0x04, 0x1c
        /*003a*/ 	.short	(.L_13 - .L_12)


	//   ....[0]....
.L_12:
        /*003c*/ 	.word	0x000000d0


	//----- nvinfo : EIATTR_MAX_THREADS
	.align		4
.L_13:
        /*0040*/ 	.byte	0x04, 0x05
        /*0042*/ 	.short	(.L_15 - .L_14)
.L_14:
        /*0044*/ 	.word	0x00000014
        /*0048*/ 	.word	0x00000001
        /*004c*/ 	.word	0x00000001


	//----- nvinfo : EIATTR_CBANK_PARAM_SIZE
	.align		4
.L_15:
        /*0050*/ 	.byte	0x03, 0x19
        /*0052*/ 	.short	0x0010


	//----- nvinfo : EIATTR_PARAM_CBANK
	.align		4
        /*0054*/ 	.byte	0x04, 0x0a
        /*0056*/ 	.short	(.L_17 - .L_16)
	.align		4
.L_16:
        /*0058*/ 	.word	index@(.nv.constant0.default_function_kernel)
        /*005c*/ 	.short	0x0380
        /*005e*/ 	.short	0x0010


	//----- nvinfo : EIATTR_SW_WAR
	.align		4
.L_17:
        /*0060*/ 	.byte	0x04, 0x36
        /*0062*/ 	.short	(.L_19 - .L_18)
.L_18:
        /*0064*/ 	.word	0x00000008
.L_19:


//--------------------- .nv.callgraph             --------------------------
	.section	.nv.callgraph,"",@"SHT_CUDA_CALLGRAPH"
	.align	4
	.sectionentsize	8
	.align		4
        /*0000*/ 	.word	0x00000000
	.align		4
        /*0004*/ 	.word	0xffffffff
	.align		4
        /*0008*/ 	.word	0x00000000
	.align		4
        /*000c*/ 	.word	0xfffffffe
	.align		4
        /*0010*/ 	.word	0x00000000
	.align		4
        /*0014*/ 	.word	0xfffffffd
	.align		4
        /*0018*/ 	.word	0x00000000
	.align		4
        /*001c*/ 	.word	0xfffffffc


//--------------------- .text.default_function_kernel --------------------------
	.section	.text.default_function_kernel,"ax",@progbits
	.align	128
        .global         default_function_kernel
        .type           default_function_kernel,@function
        .size           default_function_kernel,(.L_x_1 - default_function_kernel)
        .other          default_function_kernel,@"STO_CUDA_ENTRY STV_DEFAULT"
default_function_kernel:
.text.default_function_kernel:
[----:B------:R-:W-:Y:S01]  /*0000*/  LDC R1, c[0x0][0x37c] ;  /* 0x0000df00ff017b82 */ /* 0x000fe20000000800 */
[----:B------:R-:W0:Y:S07]  /*0010*/  S2R R7, SR_CTAID.X ;  /* 0x0000000000077919 */ /* 0x000e2e0000002500 */
[----:B------:R-:W1:Y:S01]  /*0020*/  LDC.64 R2, c[0x0][0x388] ;  /* 0x0000e200ff027b82 */ /* 0x000e620000000a00 */
[----:B------:R-:W2:Y:S01]  /*0030*/  LDCU.64 UR4, c[0x0][0x358] ;  /* 0x00006b00ff0477ac */ /* 0x000ea20008000a00 */
[----:B------:R-:W0:Y:S06]  /*0040*/  S2R R0, SR_TID.X ;  /* 0x0000000000007919 */ /* 0x000e2c0000002100 */
[----:B------:R-:W3:Y:S01]  /*0050*/  LDC.64 R4, c[0x0][0x380] ;  /* 0x0000e000ff047b82 */ /* 0x000ee20000000a00 */
[----:B0-----:R-:W-:-:S04]  /*0060*/  IMAD R7, R7, 0x14, R0 ;  /* 0x0000001407077824 */ /* 0x001fc800078e0200 */
[----:B-1----:R-:W-:-:S06]  /*0070*/  IMAD.WIDE.U32 R2, R7, 0x4, R2 ;  /* 0x0000000407027825 */ /* 0x002fcc00078e0002 */
[----:B--2---:R-:W2:Y:S01]  /*0080*/  LDG.E.CONSTANT R2, desc[UR4][R2.64] ;  /* 0x0000000402027981 */ /* 0x004ea2000c1e9900 */
[----:B---3--:R-:W-:Y:S01]  /*0090*/  IMAD.WIDE.U32 R4, R7, 0x4, R4 ;  /* 0x0000000407047825 */ /* 0x008fe200078e0004 */
[----:B--2---:R-:W0:Y:S03]  /*00a0*/  FRND.CEIL R9, R2 ;  /* 0x0000000200097307 */ /* 0x004e260000209000 */
[----:B0-----:R-:W-:-:S05]  /*00b0*/  FMUL R9, R2, R9 ;  /* 0x0000000902097220 */ /* 0x001fca0000400000 */
[----:B------:R-:W-:Y:S01]  /*00c0*/  STG.E desc[UR4][R4.64], R9 ;  /* 0x0000000904007986 */ /* 0x000fe2000c101904 */
[----:B------:R-:W-:Y:S05]  /*00d0*/  EXIT ;  /* 0x000000000000794d */ /* 0x000fea0003800000 */
.L_x_0:
[----:B------:R-:W-:-:S00]  /*00e0*/  BRA `(.L_x_0) ;  /* 0xfffffffc00fc7947 */ /* 0x000fc0000383ffff */
[----:B------:R-:W-:-:S00]  /*00f0*/  NOP ;  /* 0x0000000000007918 */ /* 0x000fc00000000000 */
        /* <DEDUP_REMOVED lines=8> */
.L_x_1:


//--------------------- .nv.shared.reserved.0     --------------------------
	.section	.nv.shared.reserved.0,"aw",@nobits
	.weak		__nv_reservedSMEM_offset_0_alias
	.size		__nv_reservedSMEM_offset_0_alias, 0, 64
	.other		__nv_reservedSMEM_offset_0_alias,@"STO_CUDA_RESERVED_SHARED STV_DEFAULT"
__nv_reservedSMEM_offset_0_alias:
	.zero		0
	.zero		64


//--------------------- .nv.constant0.default_function_kernel --------------------------
	.section	.nv.constant0.default_function_kernel,"a",@progbits
	.sectionflags	@""
	.align	4
.nv.constant0.default_function_kernel:
	.zero		912


//--------------------- SYMBOLS --------------------------

	.type		.nv.reservedSmem.offset0,@object
	.size		.nv.reservedSmem.offset0,0x4
